//
// Generated by NVIDIA NVVM Compiler
//
// Compiler Build ID: CL-36424714
// Cuda compilation tools, release 13.0, V13.0.88
// Based on NVVM 20.0.0
//

.version 9.0
.target sm_100
.address_size 64

	// .globl	_Z10helloWorldPii

.visible .entry _Z10helloWorldPii(
	.param .u64 .ptr .align 1 _Z10helloWorldPii_param_0,
	.param .u32 _Z10helloWorldPii_param_1
)
{
	.reg .pred 	%p<10>;
	.reg .b32 	%r<34>;
	.reg .b64 	%rd<11>;

	ld.param.u64 	%rd2, [_Z10helloWorldPii_param_0];
	ld.param.u32 	%r11, [_Z10helloWorldPii_param_1];
	cvta.to.global.u64 	%rd1, %rd2;
	setp.lt.s32 	%p1, %r11, 1;
	@%p1 bra 	$L__BB0_12;
	and.b32  	%r1, %r11, 7;
	setp.lt.u32 	%p2, %r11, 8;
	mov.b32 	%r32, 0;
	@%p2 bra 	$L__BB0_4;
	and.b32  	%r32, %r11, 2147483640;
	mov.b32 	%r30, 0;
$L__BB0_3:
	.pragma "nounroll";
	shl.b32 	%r14, %r30, 1;
	mul.wide.u32 	%rd3, %r30, 4;
	add.s64 	%rd4, %rd1, %rd3;
	st.global.u32 	[%rd4], %r14;
	add.s32 	%r15, %r14, 2;
	st.global.u32 	[%rd4+4], %r15;
	add.s32 	%r16, %r14, 4;
	st.global.u32 	[%rd4+8], %r16;
	add.s32 	%r17, %r14, 6;
	st.global.u32 	[%rd4+12], %r17;
	add.s32 	%r18, %r14, 8;
	st.global.u32 	[%rd4+16], %r18;
	add.s32 	%r19, %r14, 10;
	st.global.u32 	[%rd4+20], %r19;
	add.s32 	%r20, %r14, 12;
	st.global.u32 	[%rd4+24], %r20;
	add.s32 	%r21, %r14, 14;
	st.global.u32 	[%rd4+28], %r21;
	add.s32 	%r30, %r30, 8;
	setp.ne.s32 	%p3, %r30, %r32;
	@%p3 bra 	$L__BB0_3;
$L__BB0_4:
	setp.eq.s32 	%p4, %r1, 0;
	@%p4 bra 	$L__BB0_12;
	and.b32  	%r6, %r11, 3;
	setp.lt.u32 	%p5, %r1, 4;
	@%p5 bra 	$L__BB0_7;
	shl.b32 	%r22, %r32, 1;
	mul.wide.u32 	%rd5, %r32, 4;
	add.s64 	%rd6, %rd1, %rd5;
	st.global.u32 	[%rd6], %r22;
	add.s32 	%r23, %r22, 2;
	st.global.u32 	[%rd6+4], %r23;
	add.s32 	%r24, %r22, 4;
	st.global.u32 	[%rd6+8], %r24;
	add.s32 	%r25, %r22, 6;
	st.global.u32 	[%rd6+12], %r25;
	add.s32 	%r32, %r32, 4;
$L__BB0_7:
	setp.eq.s32 	%p6, %r6, 0;
	@%p6 bra 	$L__BB0_12;
	setp.eq.s32 	%p7, %r6, 1;
	@%p7 bra 	$L__BB0_10;
	shl.b32 	%r26, %r32, 1;
	mul.wide.u32 	%rd7, %r32, 4;
	add.s64 	%rd8, %rd1, %rd7;
	st.global.u32 	[%rd8], %r26;
	add.s32 	%r27, %r26, 2;
	st.global.u32 	[%rd8+4], %r27;
	add.s32 	%r32, %r32, 2;
$L__BB0_10:
	and.b32  	%r28, %r11, 1;
	setp.eq.b32 	%p8, %r28, 1;
	not.pred 	%p9, %p8;
	@%p9 bra 	$L__BB0_12;
	shl.b32 	%r29, %r32, 1;
	mul.wide.u32 	%rd9, %r32, 4;
	add.s64 	%rd10, %rd1, %rd9;
	st.global.u32 	[%rd10], %r29;
$L__BB0_12:
	ret;

}


// ===== COMPILED SASS (sm_100) =====

	.target	sm_100

	.elftype	@"ET_EXEC"


//--------------------- .note.nv.tkinfo           --------------------------
	.section	.note.nv.tkinfo,"",@"SHT_NOTE"
	.sectionflags	@"SHF_NOTE_NV_TKINFO"
	.tkinfo
        /*0018*/ 	.word	0x00000002
        /*0030*/ 	.string	""
        /*0030*/ 	.string	"ptxas"
        /*0030*/ 	.string	"Cuda compilation tools, release 13.0, V13.0.88"
        /*0030*/ 	.string	"Build cuda_13.0.r13.0/compiler.36424714_0"
        /*0030*/ 	.string	"-arch sm_100 -m 64 "



//--------------------- .note.nv.cuinfo           --------------------------
	.section	.note.nv.cuinfo,"",@"SHT_NOTE"
	.sectionflags	@"SHF_NOTE_NV_CUINFO"
        /*0018*/ 	.short	0x0002
        /*001a*/ 	.short	0x0064
        /*001c*/ 	.short	0x0082
	.zero		2


//--------------------- .nv.info                  --------------------------
	.section	.nv.info,"",@"SHT_CUDA_INFO"
	.align	4


	//----- nvinfo : EIATTR_REGCOUNT
	.align		4
        /*0000*/ 	.byte	0x04, 0x2f
        /*0002*/ 	.short	(.L_1 - .L_0)
	.align		4
.L_0:
        /*0004*/ 	.word	index@(_Z10helloWorldPii)
        /*0008*/ 	.word	0x0000001a


	//----- nvinfo : EIATTR_FRAME_SIZE
	.align		4
.L_1:
        /*000c*/ 	.byte	0x04, 0x11
        /*000e*/ 	.short	(.L_3 - .L_2)
	.align		4
.L_2:
        /*0010*/ 	.word	index@(_Z10helloWorldPii)
        /*0014*/ 	.word	0x00000000


	//----- nvinfo : EIATTR_MIN_STACK_SIZE
	.align		4
.L_3:
        /*0018*/ 	.byte	0x04, 0x12
        /*001a*/ 	.short	(.L_5 - .L_4)
	.align		4
.L_4:
        /*001c*/ 	.word	index@(_Z10helloWorldPii)
        /*0020*/ 	.word	0x00000000
.L_5:


//--------------------- .nv.compat                --------------------------
	.section	.nv.compat,"",@"SHT_CUDA_COMPAT_INFO"
	.align	4
        /*0000*/ 	.byte	0x02, 0x09, 0x00, 0x00, 0x02, 0x02, 0x01, 0x00, 0x02, 0x05, 0x05, 0x00, 0x03, 0x07, 0x01, 0x01
        /*0010*/ 	.byte	0x02, 0x03, 0x00, 0x00, 0x02, 0x06, 0x01, 0x00, 0x04, 0x0b, 0x08, 0x00, 0x09, 0x00, 0x00, 0x00
        /*0020*/ 	.byte	0x00, 0x00, 0x00, 0x00


//--------------------- .nv.info._Z10helloWorldPii --------------------------
	.section	.nv.info._Z10helloWorldPii,"",@"SHT_CUDA_INFO"
	.sectionflags	@""
	.align	4


	//----- nvinfo : EIATTR_CUDA_API_VERSION
	.align		4
        /*0000*/ 	.byte	0x04, 0x37
        /*0002*/ 	.short	(.L_7 - .L_6)
.L_6:
        /*0004*/ 	.word	0x00000082


	//----- nvinfo : EIATTR_KPARAM_INFO
	.align		4
.L_7:
        /*0008*/ 	.byte	0x04, 0x17
        /*000a*/ 	.short	(.L_9 - .L_8)
.L_8:
        /*000c*/ 	.word	0x00000000
        /*0010*/ 	.short	0x0001
        /*0012*/ 	.short	0x0008
        /*0014*/ 	.byte	0x00, 0xf0, 0x11, 0x00


	//----- nvinfo : EIATTR_KPARAM_INFO
	.align		4
.L_9:
        /*0018*/ 	.byte	0x04, 0x17
        /*001a*/ 	.short	(.L_11 - .L_10)
.L_10:
        /*001c*/ 	.word	0x00000000
        /*0020*/ 	.short	0x0000
        /*0022*/ 	.short	0x0000
        /*0024*/ 	.byte	0x00, 0xf5, 0x21, 0x00


	//----- nvinfo : EIATTR_SPARSE_MMA_MASK
	.align		4
.L_11:
        /*0028*/ 	.byte	0x03, 0x50
        /*002a*/ 	.short	0x0000


	//----- nvinfo : EIATTR_MAXREG_COUNT
	.align		4
        /*002c*/ 	.byte	0x03, 0x1b
        /*002e*/ 	.short	0x00ff


	//----- nvinfo : EIATTR_MERCURY_ISA_VERSION
	.align		4
        /*0030*/ 	.byte	0x03, 0x5f
        /*0032*/ 	.short	0x0101


	//----- nvinfo : EIATTR_VRC_CTA_INIT_COUNT
	.align		4
        /*0034*/ 	.byte	0x02, 0x4a
	.zero		1
	.zero		1


	//----- nvinfo : EIATTR_EXIT_INSTR_OFFSETS
	.align		4
        /*0038*/ 	.byte	0x04, 0x1c
        /*003a*/ 	.short	(.L_13 - .L_12)


	//   ....[0]....
.L_12:
        /*003c*/ 	.word	0x00000030


	//   ....[1]....
        /*0040*/ 	.word	0x00000210


	//   ....[2]....
        /*0044*/ 	.word	0x00000310


	//   ....[3]....
        /*0048*/ 	.word	0x000003d0


	//   ....[4]....
        /*004c*/ 	.word	0x00000420


	//----- nvinfo : EIATTR_CBANK_PARAM_SIZE
	.align		4
.L_13:
        /*0050*/ 	.byte	0x03, 0x19
        /*0052*/ 	.short	0x000c


	//----- nvinfo : EIATTR_PARAM_CBANK
	.align		4
        /*0054*/ 	.byte	0x04, 0x0a
        /*0056*/ 	.short	(.L_15 - .L_14)
	.align		4
.L_14:
        /*0058*/ 	.word	index@(.nv.constant0._Z10helloWorldPii)
        /*005c*/ 	.short	0x0380
        /*005e*/ 	.short	0x000c


	//----- nvinfo : EIATTR_SW_WAR
	.align		4
.L_15:
        /*0060*/ 	.byte	0x04, 0x36
        /*0062*/ 	.short	(.L_17 - .L_16)
.L_16:
        /*0064*/ 	.word	0x00000008
.L_17:


//--------------------- .nv.callgraph             --------------------------
	.section	.nv.callgraph,"",@"SHT_CUDA_CALLGRAPH"
	.align	4
	.sectionentsize	8
	.align		4
        /*0000*/ 	.word	0x00000000
	.align		4
        /*0004*/ 	.word	0xffffffff
	.align		4
        /*0008*/ 	.word	0x00000000
	.align		4
        /*000c*/ 	.word	0xfffffffe
	.align		4
        /*0010*/ 	.word	0x00000000
	.align		4
        /*0014*/ 	.word	0xfffffffd
	.align		4
        /*0018*/ 	.word	0x00000000
	.align		4
        /*001c*/ 	.word	0xfffffffc


//--------------------- .text._Z10helloWorldPii   --------------------------
	.section	.text._Z10helloWorldPii,"ax",@progbits
	.align	128
        .global         _Z10helloWorldPii
        .type           _Z10helloWorldPii,@function
        .size           _Z10helloWorldPii,(.L_x_5 - _Z10helloWorldPii)
        .other          _Z10helloWorldPii,@"STO_CUDA_ENTRY STV_DEFAULT"
_Z10helloWorldPii:
.text._Z10helloWorldPii:
[----:B------:R-:W-:Y:S08]  /*0000*/  LDC R1, c[0x0][0x37c] ;  /* 0x0000df00ff017b82 */ /* 0x000ff00000000800 */
[----:B------:R-:W0:Y:S02]  /*0010*/  LDC R6, c[0x0][0x388] ;  /* 0x0000e200ff067b82 */ /* 0x000e240000000800 */
[----:B0-----:R-:W-:-:S13]  /*0020*/  ISETP.GE.AND P0, PT, R6, 0x1, PT ;  /* 0x000000010600780c */ /* 0x001fda0003f06270 */
[----:B------:R-:W-:Y:S05]  /*0030*/  @!P0 EXIT ;  /* 0x000000000000894d */ /* 0x000fea0003800000 */
[C---:B------:R-:W-:Y:S01]  /*0040*/  ISETP.GE.U32.AND P1, PT, R6.reuse, 0x8, PT ;  /* 0x000000080600780c */ /* 0x040fe20003f26070 */
[----:B------:R-:W0:Y:S01]  /*0050*/  LDCU.64 UR4, c[0x0][0x358] ;  /* 0x00006b00ff0477ac */ /* 0x000e220008000a00 */
[----:B------:R-:W-:Y:S01]  /*0060*/  LOP3.LUT R8, R6, 0x7, RZ, 0xc0, !PT ;  /* 0x0000000706087812 */ /* 0x000fe200078ec0ff */
[----:B------:R-:W-:-:S03]  /*0070*/  IMAD.MOV.U32 R0, RZ, RZ, RZ ;  /* 0x000000ffff007224 */ /* 0x000fc600078e00ff */
[----:B------:R-:W-:-:S07]  /*0080*/  ISETP.NE.AND P0, PT, R8, RZ, PT ;  /* 0x000000ff0800720c */ /* 0x000fce0003f05270 */
[----:B------:R-:W-:Y:S06]  /*0090*/  @!P1 BRA `(.L_x_0) ;  /* 0x00000000005c9947 */ /* 0x000fec0003800000 */
[----:B------:R-:W1:Y:S01]  /*00a0*/  LDC.64 R4, c[0x0][0x380] ;  /* 0x0000e000ff047b82 */ /* 0x000e620000000a00 */
[----:B------:R-:W-:Y:S01]  /*00b0*/  LOP3.LUT R0, R6, 0x7ffffff8, RZ, 0xc0, !PT ;  /* 0x7ffffff806007812 */ /* 0x000fe200078ec0ff */
[----:B------:R-:W-:-:S07]  /*00c0*/  IMAD.MOV.U32 R7, RZ, RZ, RZ ;  /* 0x000000ffff077224 */ /* 0x000fce00078e00ff */
.L_x_1:
[C---:B--2---:R-:W-:Y:S01]  /*00d0*/  SHF.L.U32 R9, R7.reuse, 0x1, RZ ;  /* 0x0000000107097819 */ /* 0x044fe200000006ff */
[----:B-1----:R-:W-:-:S03]  /*00e0*/  IMAD.WIDE.U32 R2, R7, 0x4, R4 ;  /* 0x0000000407027825 */ /* 0x002fc600078e0004 */
[----:B------:R-:W-:Y:S01]  /*00f0*/  IADD3 R15, PT, PT, R9, 0x6, RZ ;  /* 0x00000006090f7810 */ /* 0x000fe20007ffe0ff */
[----:B------:R-:W-:Y:S01]  /*0100*/  VIADD R7, R7, 0x8 ;  /* 0x0000000807077836 */ /* 0x000fe20000000000 */
[C---:B------:R-:W-:Y:S01]  /*0110*/  IADD3 R21, PT, PT, R9.reuse, 0xc, RZ ;  /* 0x0000000c09157810 */ /* 0x040fe20007ffe0ff */
[C---:B------:R-:W-:Y:S01]  /*0120*/  VIADD R11, R9.reuse, 0x2 ;  /* 0x00000002090b7836 */ /* 0x040fe20000000000 */
[----:B0-----:R2:W-:Y:S01]  /*0130*/  STG.E desc[UR4][R2.64], R9 ;  /* 0x0000000902007986 */ /* 0x0015e2000c101904 */
[----:B------:R-:W-:Y:S01]  /*0140*/  VIADD R13, R9, 0x4 ;  /* 0x00000004090d7836 */ /* 0x000fe20000000000 */
[----:B------:R-:W-:Y:S01]  /*0150*/  ISETP.NE.AND P1, PT, R7, R0, PT ;  /* 0x000000000700720c */ /* 0x000fe20003f25270 */
[C---:B------:R-:W-:Y:S01]  /*0160*/  VIADD R17, R9.reuse, 0x8 ;  /* 0x0000000809117836 */ /* 0x040fe20000000000 */
[----:B------:R2:W-:Y:S01]  /*0170*/  STG.E desc[UR4][R2.64+0x4], R11 ;  /* 0x0000040b02007986 */ /* 0x0005e2000c101904 */
[C---:B------:R-:W-:Y:S02]  /*0180*/  VIADD R19, R9.reuse, 0xa ;  /* 0x0000000a09137836 */ /* 0x040fe40000000000 */
[----:B------:R-:W-:Y:S01]  /*0190*/  VIADD R23, R9, 0xe ;  /* 0x0000000e09177836 */ /* 0x000fe20000000000 */
[----:B------:R2:W-:Y:S04]  /*01a0*/  STG.E desc[UR4][R2.64+0x8], R13 ;  /* 0x0000080d02007986 */ /* 0x0005e8000c101904 */
[----:B------:R2:W-:Y:S04]  /*01b0*/  STG.E desc[UR4][R2.64+0xc], R15 ;  /* 0x00000c0f02007986 */ /* 0x0005e8000c101904 */
[----:B------:R2:W-:Y:S04]  /*01c0*/  STG.E desc[UR4][R2.64+0x10], R17 ;  /* 0x0000101102007986 */ /* 0x0005e8000c101904 */
[----:B------:R2:W-:Y:S04]  /*01d0*/  STG.E desc[UR4][R2.64+0x14], R19 ;  /* 0x0000141302007986 */ /* 0x0005e8000c101904 */
[----:B------:R2:W-:Y:S04]  /*01e0*/  STG.E desc[UR4][R2.64+0x18], R21 ;  /* 0x0000181502007986 */ /* 0x0005e8000c101904 */
[----:B------:R2:W-:Y:S01]  /*01f0*/  STG.E desc[UR4][R2.64+0x1c], R23 ;  /* 0x00001c1702007986 */ /* 0x0005e2000c101904 */
[----:B------:R-:W-:Y:S05]  /*0200*/  @P1 BRA `(.L_x_1) ;  /* 0xfffffffc00b01947 */ /* 0x000fea000383ffff */
.L_x_0:
[----:B0-----:R-:W-:Y:S05]  /*0210*/  @!P0 EXIT ;  /* 0x000000000000894d */ /* 0x001fea0003800000 */
[----:B------:R-:W-:Y:S02]  /*0220*/  ISETP.GE.U32.AND P0, PT, R8, 0x4, PT ;  /* 0x000000040800780c */ /* 0x000fe40003f06070 */
[----:B------:R-:W-:-:S04]  /*0230*/  LOP3.LUT R4, R6, 0x3, RZ, 0xc0, !PT ;  /* 0x0000000306047812 */ /* 0x000fc800078ec0ff */
[----:B------:R-:W-:-:S07]  /*0240*/  ISETP.NE.AND P1, PT, R4, RZ, PT ;  /* 0x000000ff0400720c */ /* 0x000fce0003f25270 */
[----:B------:R-:W-:Y:S06]  /*0250*/  @!P0 BRA `(.L_x_2) ;  /* 0x00000000002c8947 */ /* 0x000fec0003800000 */
[----:B--2---:R-:W0:Y:S01]  /*0260*/  LDC.64 R2, c[0x0][0x380] ;  /* 0x0000e000ff027b82 */ /* 0x004e220000000a00 */
[----:B------:R-:W-:-:S04]  /*0270*/  SHF.L.U32 R5, R0, 0x1, RZ ;  /* 0x0000000100057819 */ /* 0x000fc800000006ff */
[C---:B------:R-:W-:Y:S01]  /*0280*/  IADD3 R11, PT, PT, R5.reuse, 0x6, RZ ;  /* 0x00000006050b7810 */ /* 0x040fe20007ffe0ff */
[C---:B------:R-:W-:Y:S02]  /*0290*/  VIADD R7, R5.reuse, 0x2 ;  /* 0x0000000205077836 */ /* 0x040fe40000000000 */
[----:B------:R-:W-:Y:S02]  /*02a0*/  VIADD R9, R5, 0x4 ;  /* 0x0000000405097836 */ /* 0x000fe40000000000 */
[----:B0-----:R-:W-:-:S04]  /*02b0*/  IMAD.WIDE.U32 R2, R0, 0x4, R2 ;  /* 0x0000000400027825 */ /* 0x001fc800078e0002 */
[----:B------:R-:W-:Y:S01]  /*02c0*/  VIADD R0, R0, 0x4 ;  /* 0x0000000400007836 */ /* 0x000fe20000000000 */
[----:B------:R0:W-:Y:S04]  /*02d0*/  STG.E desc[UR4][R2.64], R5 ;  /* 0x0000000502007986 */ /* 0x0001e8000c101904 */
[----:B------:R0:W-:Y:S04]  /*02e0*/  STG.E desc[UR4][R2.64+0x4], R7 ;  /* 0x0000040702007986 */ /* 0x0001e8000c101904 */
[----:B------:R0:W-:Y:S04]  /*02f0*/  STG.E desc[UR4][R2.64+0x8], R9 ;  /* 0x0000080902007986 */ /* 0x0001e8000c101904 */
[----:B------:R0:W-:Y:S02]  /*0300*/  STG.E desc[UR4][R2.64+0xc], R11 ;  /* 0x00000c0b02007986 */ /* 0x0001e4000c101904 */
.L_x_2:
[----:B------:R-:W-:Y:S05]  /*0310*/  @!P1 EXIT ;  /* 0x000000000000994d */ /* 0x000fea0003800000 */
[----:B------:R-:W-:Y:S02]  /*0320*/  ISETP.NE.AND P0, PT, R4, 0x1, PT ;  /* 0x000000010400780c */ /* 0x000fe40003f05270 */
[----:B0-2---:R-:W-:-:S04]  /*0330*/  LOP3.LUT R2, R6, 0x1, RZ, 0xc0, !PT ;  /* 0x0000000106027812 */ /* 0x005fc800078ec0ff */
[----:B------:R-:W-:-:S07]  /*0340*/  ISETP.NE.U32.AND P1, PT, R2, 0x1, PT ;  /* 0x000000010200780c */ /* 0x000fce0003f25070 */
[----:B------:R-:W-:Y:S06]  /*0350*/  @!P0 BRA `(.L_x_3) ;  /* 0x00000000001c8947 */ /* 0x000fec0003800000 */
[----:B------:R-:W0:Y:S01]  /*0360*/  LDC.64 R2, c[0x0][0x380] ;  /* 0x0000e000ff027b82 */ /* 0x000e220000000a00 */
[----:B------:R-:W-:-:S05]  /*0370*/  IMAD.SHL.U32 R5, R0, 0x2, RZ ;  /* 0x0000000200057824 */ /* 0x000fca00078e00ff */
[----:B------:R-:W-:Y:S01]  /*0380*/  IADD3 R7, PT, PT, R5, 0x2, RZ ;  /* 0x0000000205077810 */ /* 0x000fe20007ffe0ff */
[----:B0-----:R-:W-:-:S04]  /*0390*/  IMAD.WIDE.U32 R2, R0, 0x4, R2 ;  /* 0x0000000400027825 */ /* 0x001fc800078e0002 */
[----:B------:R-:W-:Y:S01]  /*03a0*/  VIADD R0, R0, 0x2 ;  /* 0x0000000200007836 */ /* 0x000fe20000000000 */
[----:B------:R0:W-:Y:S04]  /*03b0*/  STG.E desc[UR4][R2.64], R5 ;  /* 0x0000000502007986 */ /* 0x0001e8000c101904 */
[----:B------:R0:W-:Y:S02]  /*03c0*/  STG.E desc[UR4][R2.64+0x4], R7 ;  /* 0x0000040702007986 */ /* 0x0001e4000c101904 */
.L_x_3:
[----:B------:R-:W-:Y:S05]  /*03d0*/  @P1 EXIT ;  /* 0x000000000000194d */ /* 0x000fea0003800000 */
[----:B0-----:R-:W0:Y:S01]  /*03e0*/  LDC.64 R2, c[0x0][0x380] ;  /* 0x0000e000ff027b82 */ /* 0x001e220000000a00 */
[C---:B------:R-:W-:Y:S01]  /*03f0*/  SHF.L.U32 R5, R0.reuse, 0x1, RZ ;  /* 0x0000000100057819 */ /* 0x040fe200000006ff */
[----:B0-----:R-:W-:-:S05]  /*0400*/  IMAD.WIDE.U32 R2, R0, 0x4, R2 ;  /* 0x0000000400027825 */ /* 0x001fca00078e0002 */
[----:B------:R-:W-:Y:S01]  /*0410*/  STG.E desc[UR4][R2.64], R5 ;  /* 0x0000000502007986 */ /* 0x000fe2000c101904 */
[----:B------:R-:W-:Y:S05]  /*0420*/  EXIT ;  /* 0x000000000000794d */ /* 0x000fea0003800000 */
.L_x_4:
[----:B------:R-:W-:-:S00]  /*0430*/  BRA `(.L_x_4) ;  /* 0xfffffffc00fc7947 */ /* 0x000fc0000383ffff */
[----:B------:R-:W-:-:S00]  /*0440*/  NOP ;  /* 0x0000000000007918 */ /* 0x000fc00000000000 */
        /* <DEDUP_REMOVED lines=11> */
.L_x_5:


//--------------------- .nv.shared.reserved.0     --------------------------
	.section	.nv.shared.reserved.0,"aw",@nobits
	.weak		__nv_reservedSMEM_offset_0_alias
	.size		__nv_reservedSMEM_offset_0_alias, 0, 64
	.other		__nv_reservedSMEM_offset_0_alias,@"STO_CUDA_RESERVED_SHARED STV_DEFAULT"
__nv_reservedSMEM_offset_0_alias:
	.zero		0
	.zero		64


//--------------------- .nv.constant0._Z10helloWorldPii --------------------------
	.section	.nv.constant0._Z10helloWorldPii,"a",@progbits
	.sectionflags	@""
	.align	4
.nv.constant0._Z10helloWorldPii:
	.zero		908


//--------------------- SYMBOLS --------------------------

	.type		.nv.reservedSmem.offset0,@object
	.size		.nv.reservedSmem.offset0,0x4
